//
// Generated by NVIDIA NVVM Compiler
//
// Compiler Build ID: CL-36424714
// Cuda compilation tools, release 13.0, V13.0.88
// Based on NVVM 20.0.0
//

.version 9.0
.target sm_100
.address_size 64

	// .globl	_Z7indexerIPFviPiS0_S0_EEviiT_S0_S0_S0_

.visible .entry _Z7indexerIPFviPiS0_S0_EEviiT_S0_S0_S0_(
	.param .u32 _Z7indexerIPFviPiS0_S0_EEviiT_S0_S0_S0__param_0,
	.param .u32 _Z7indexerIPFviPiS0_S0_EEviiT_S0_S0_S0__param_1,
	.param .u64 .ptr .align 1 _Z7indexerIPFviPiS0_S0_EEviiT_S0_S0_S0__param_2,
	.param .u64 .ptr .align 1 _Z7indexerIPFviPiS0_S0_EEviiT_S0_S0_S0__param_3,
	.param .u64 .ptr .align 1 _Z7indexerIPFviPiS0_S0_EEviiT_S0_S0_S0__param_4,
	.param .u64 .ptr .align 1 _Z7indexerIPFviPiS0_S0_EEviiT_S0_S0_S0__param_5
)
{
	.reg .pred 	%p<2>;
	.reg .b32 	%r<6>;
	.reg .b64 	%rd<5>;

	ld.param.u32 	%r2, [_Z7indexerIPFviPiS0_S0_EEviiT_S0_S0_S0__param_1];
	ld.param.u64 	%rd1, [_Z7indexerIPFviPiS0_S0_EEviiT_S0_S0_S0__param_2];
	ld.param.u64 	%rd2, [_Z7indexerIPFviPiS0_S0_EEviiT_S0_S0_S0__param_3];
	ld.param.u64 	%rd3, [_Z7indexerIPFviPiS0_S0_EEviiT_S0_S0_S0__param_4];
	ld.param.u64 	%rd4, [_Z7indexerIPFviPiS0_S0_EEviiT_S0_S0_S0__param_5];
	mov.u32 	%r3, %tid.x;
	mov.u32 	%r4, %ctaid.x;
	mov.u32 	%r5, %ntid.x;
	mad.lo.s32 	%r1, %r4, %r5, %r3;
	setp.ge.s32 	%p1, %r1, %r2;
	@%p1 bra 	$L__BB0_2;
	{ // callseq 0, 0
	.param .b32 param0;
	st.param.b32 	[param0], %r1;
	.param .b64 param1;
	st.param.b64 	[param1], %rd2;
	.param .b64 param2;
	st.param.b64 	[param2], %rd3;
	.param .b64 param3;
	st.param.b64 	[param3], %rd4;
	prototype_0 : .callprototype ()_ (.param .b32 _, .param .b64 _, .param .b64 _, .param .b64 _);
	call 
	%rd1, 
	(
	param0, 
	param1, 
	param2, 
	param3
	)
	, prototype_0;
	} // callseq 0
$L__BB0_2:
	ret;

}


// ===== COMPILED SASS (sm_100) =====

	.target	sm_100

	.elftype	@"ET_EXEC"


//--------------------- .note.nv.tkinfo           --------------------------
	.section	.note.nv.tkinfo,"",@"SHT_NOTE"
	.sectionflags	@"SHF_NOTE_NV_TKINFO"
	.tkinfo
        /*0018*/ 	.word	0x00000002
        /*0030*/ 	.string	""
        /*0030*/ 	.string	"ptxas"
        /*0030*/ 	.string	"Cuda compilation tools, release 13.0, V13.0.88"
        /*0030*/ 	.string	"Build cuda_13.0.r13.0/compiler.36424714_0"
        /*0030*/ 	.string	"-arch sm_100 -m 64 "



//--------------------- .note.nv.cuinfo           --------------------------
	.section	.note.nv.cuinfo,"",@"SHT_NOTE"
	.sectionflags	@"SHF_NOTE_NV_CUINFO"
        /*0018*/ 	.short	0x0002
        /*001a*/ 	.short	0x0064
        /*001c*/ 	.short	0x0082
	.zero		2


//--------------------- .nv.info                  --------------------------
	.section	.nv.info,"",@"SHT_CUDA_INFO"
	.align	4


	//----- nvinfo : EIATTR_REGCOUNT
	.align		4
        /*0000*/ 	.byte	0x04, 0x2f
        /*0002*/ 	.short	(.L_1 - .L_0)
	.align		4
.L_0:
        /*0004*/ 	.word	index@(_Z7indexerIPFviPiS0_S0_EEviiT_S0_S0_S0_)
        /*0008*/ 	.word	0x00000018


	//----- nvinfo : EIATTR_FRAME_SIZE
	.align		4
.L_1:
        /*000c*/ 	.byte	0x04, 0x11
        /*000e*/ 	.short	(.L_3 - .L_2)
	.align		4
.L_2:
        /*0010*/ 	.word	index@(_Z7indexerIPFviPiS0_S0_EEviiT_S0_S0_S0_)
        /*0014*/ 	.word	0x00000000


	//----- nvinfo : EIATTR_MIN_STACK_SIZE
	.align		4
.L_3:
        /*0018*/ 	.byte	0x04, 0x12
        /*001a*/ 	.short	(.L_5 - .L_4)
	.align		4
.L_4:
        /*001c*/ 	.word	index@(_Z7indexerIPFviPiS0_S0_EEviiT_S0_S0_S0_)
        /*0020*/ 	.word	0x00000000
.L_5:


//--------------------- .nv.compat                --------------------------
	.section	.nv.compat,"",@"SHT_CUDA_COMPAT_INFO"
	.align	4
        /*0000*/ 	.byte	0x02, 0x09, 0x00, 0x00, 0x02, 0x02, 0x01, 0x00, 0x02, 0x05, 0x05, 0x00, 0x03, 0x07, 0x01, 0x01
        /*0010*/ 	.byte	0x02, 0x03, 0x00, 0x00, 0x02, 0x06, 0x01, 0x00, 0x04, 0x0b, 0x08, 0x00, 0x09, 0x00, 0x00, 0x00
        /*0020*/ 	.byte	0x00, 0x00, 0x00, 0x00


//--------------------- .nv.info._Z7indexerIPFviPiS0_S0_EEviiT_S0_S0_S0_ --------------------------
	.section	.nv.info._Z7indexerIPFviPiS0_S0_EEviiT_S0_S0_S0_,"",@"SHT_CUDA_INFO"
	.sectionflags	@""
	.align	4


	//----- nvinfo : EIATTR_CUDA_API_VERSION
	.align		4
        /*0000*/ 	.byte	0x04, 0x37
        /*0002*/ 	.short	(.L_7 - .L_6)
.L_6:
        /*0004*/ 	.word	0x00000082


	//----- nvinfo : EIATTR_KPARAM_INFO
	.align		4
.L_7:
        /*0008*/ 	.byte	0x04, 0x17
        /*000a*/ 	.short	(.L_9 - .L_8)
.L_8:
        /*000c*/ 	.word	0x00000000
        /*0010*/ 	.short	0x0005
        /*0012*/ 	.short	0x0020
        /*0014*/ 	.byte	0x00, 0xf5, 0x21, 0x00


	//----- nvinfo : EIATTR_KPARAM_INFO
	.align		4
.L_9:
        /*0018*/ 	.byte	0x04, 0x17
        /*001a*/ 	.short	(.L_11 - .L_10)
.L_10:
        /*001c*/ 	.word	0x00000000
        /*0020*/ 	.short	0x0004
        /*0022*/ 	.short	0x0018
        /*0024*/ 	.byte	0x00, 0xf5, 0x21, 0x00


	//----- nvinfo : EIATTR_KPARAM_INFO
	.align		4
.L_11:
        /*0028*/ 	.byte	0x04, 0x17
        /*002a*/ 	.short	(.L_13 - .L_12)
.L_12:
        /*002c*/ 	.word	0x00000000
        /*0030*/ 	.short	0x0003
        /*0032*/ 	.short	0x0010
        /*0034*/ 	.byte	0x00, 0xf5, 0x21, 0x00


	//----- nvinfo : EIATTR_KPARAM_INFO
	.align		4
.L_13:
        /*0038*/ 	.byte	0x04, 0x17
        /*003a*/ 	.short	(.L_15 - .L_14)
.L_14:
        /*003c*/ 	.word	0x00000000
        /*0040*/ 	.short	0x0002
        /*0042*/ 	.short	0x0008
        /*0044*/ 	.byte	0x00, 0xf5, 0x21, 0x00


	//----- nvinfo : EIATTR_KPARAM_INFO
	.align		4
.L_15:
        /*0048*/ 	.byte	0x04, 0x17
        /*004a*/ 	.short	(.L_17 - .L_16)
.L_16:
        /*004c*/ 	.word	0x00000000
        /*0050*/ 	.short	0x0001
        /*0052*/ 	.short	0x0004
        /*0054*/ 	.byte	0x00, 0xf0, 0x11, 0x00


	//----- nvinfo : EIATTR_KPARAM_INFO
	.align		4
.L_17:
        /*0058*/ 	.byte	0x04, 0x17
        /*005a*/ 	.short	(.L_19 - .L_18)
.L_18:
        /*005c*/ 	.word	0x00000000
        /*0060*/ 	.short	0x0000
        /*0062*/ 	.short	0x0000
        /*0064*/ 	.byte	0x00, 0xf0, 0x11, 0x00


	//----- nvinfo : EIATTR_SPARSE_MMA_MASK
	.align		4
.L_19:
        /*0068*/ 	.byte	0x03, 0x50
        /*006a*/ 	.short	0x0000


	//----- nvinfo : EIATTR_MAXREG_COUNT
	.align		4
        /*006c*/ 	.byte	0x03, 0x1b
        /*006e*/ 	.short	0x00ff


	//----- nvinfo : EIATTR_MERCURY_ISA_VERSION
	.align		4
        /*0070*/ 	.byte	0x03, 0x5f
        /*0072*/ 	.short	0x0101


	//----- nvinfo : EIATTR_VRC_CTA_INIT_COUNT
	.align		4
        /*0074*/ 	.byte	0x02, 0x4a
	.zero		1
	.zero		1


	//----- nvinfo : EIATTR_EXIT_INSTR_OFFSETS
	.align		4
        /*0078*/ 	.byte	0x04, 0x1c
        /*007a*/ 	.short	(.L_21 - .L_20)


	//   ....[0]....
.L_20:
        /*007c*/ 	.word	0x00000070


	//   ....[1]....
        /*0080*/ 	.word	0x00000150


	//----- nvinfo : EIATTR_CRS_STACK_SIZE
	.align		4
.L_21:
        /*0084*/ 	.byte	0x04, 0x1e
        /*0086*/ 	.short	(.L_23 - .L_22)
.L_22:
        /*0088*/ 	.word	0x00000000


	//----- nvinfo : EIATTR_CBANK_PARAM_SIZE
	.align		4
.L_23:
        /*008c*/ 	.byte	0x03, 0x19
        /*008e*/ 	.short	0x0028


	//----- nvinfo : EIATTR_PARAM_CBANK
	.align		4
        /*0090*/ 	.byte	0x04, 0x0a
        /*0092*/ 	.short	(.L_25 - .L_24)
	.align		4
.L_24:
        /*0094*/ 	.word	index@(.nv.constant0._Z7indexerIPFviPiS0_S0_EEviiT_S0_S0_S0_)
        /*0098*/ 	.short	0x0380
        /*009a*/ 	.short	0x0028


	//----- nvinfo : EIATTR_SW_WAR
	.align		4
.L_25:
        /*009c*/ 	.byte	0x04, 0x36
        /*009e*/ 	.short	(.L_27 - .L_26)
.L_26:
        /*00a0*/ 	.word	0x00000008
.L_27:


//--------------------- .nv.callgraph             --------------------------
	.section	.nv.callgraph,"",@"SHT_CUDA_CALLGRAPH"
	.align	4
	.sectionentsize	8
	.align		4
        /*0000*/ 	.word	0x00000000
	.align		4
        /*0004*/ 	.word	0xffffffff
	.align		4
        /*0008*/ 	.word	0x00000000
	.align		4
        /*000c*/ 	.word	0xfffffffe
	.align		4
        /*0010*/ 	.word	0x00000000
	.align		4
        /*0014*/ 	.word	0xfffffffd
	.align		4
        /*0018*/ 	.word	0x00000000
	.align		4
        /*001c*/ 	.word	0xfffffffc


//--------------------- .text._Z7indexerIPFviPiS0_S0_EEviiT_S0_S0_S0_ --------------------------
	.section	.text._Z7indexerIPFviPiS0_S0_EEviiT_S0_S0_S0_,"ax",@progbits
	.align	128
        .global         _Z7indexerIPFviPiS0_S0_EEviiT_S0_S0_S0_
        .type           _Z7indexerIPFviPiS0_S0_EEviiT_S0_S0_S0_,@function
        .size           _Z7indexerIPFviPiS0_S0_EEviiT_S0_S0_S0_,(.L_x_1 - _Z7indexerIPFviPiS0_S0_EEviiT_S0_S0_S0_)
        .other          _Z7indexerIPFviPiS0_S0_EEviiT_S0_S0_S0_,@"STO_CUDA_ENTRY STV_DEFAULT"
_Z7indexerIPFviPiS0_S0_EEviiT_S0_S0_S0_:
.text._Z7indexerIPFviPiS0_S0_EEviiT_S0_S0_S0_:
[----:B------:R-:W-:Y:S01]  /*0000*/  LDC R1, c[0x0][0x37c] ;  /* 0x0000df00ff017b82 */ /* 0x000fe20000000800 */
[----:B------:R-:W0:Y:S07]  /*0010*/  S2R R4, SR_TID.X ;  /* 0x0000000000047919 */ /* 0x000e2e0000002100 */
[----:B------:R-:W0:Y:S01]  /*0020*/  S2UR UR4, SR_CTAID.X ;  /* 0x00000000000479c3 */ /* 0x000e220000002500 */
[----:B------:R-:W1:Y:S07]  /*0030*/  LDCU UR5, c[0x0][0x384] ;  /* 0x00007080ff0577ac */ /* 0x000e6e0008000800 */
[----:B------:R-:W0:Y:S02]  /*0040*/  LDC R3, c[0x0][0x360] ;  /* 0x0000d800ff037b82 */ /* 0x000e240000000800 */
[----:B0-----:R-:W-:-:S05]  /*0050*/  IMAD R4, R3, UR4, R4 ;  /* 0x0000000403047c24 */ /* 0x001fca000f8e0204 */
[----:B-1----:R-:W-:-:S13]  /*0060*/  ISETP.GE.AND P0, PT, R4, UR5, PT ;  /* 0x0000000504007c0c */ /* 0x002fda000bf06270 */
[----:B------:R-:W-:Y:S05]  /*0070*/  @P0 EXIT ;  /* 0x000000000000094d */ /* 0x000fea0003800000 */
[----:B------:R-:W0:Y:S01]  /*0080*/  LDC.64 R2, c[0x0][0x388] ;  /* 0x0000e200ff027b82 */ /* 0x000e220000000a00 */
[----:B------:R-:W1:Y:S01]  /*0090*/  LDCU.64 UR4, c[0x0][0x390] ;  /* 0x00007200ff0477ac */ /* 0x000e620008000a00 */
[----:B------:R-:W-:Y:S01]  /*00a0*/  MOV R20, 0x150 ;  /* 0x0000015000147802 */ /* 0x000fe20000000f00 */
[----:B------:R-:W-:Y:S01]  /*00b0*/  IMAD.MOV.U32 R21, RZ, RZ, 0x0 ;  /* 0x00000000ff157424 */ /* 0x000fe200078e00ff */
[----:B------:R-:W2:Y:S01]  /*00c0*/  LDCU.64 UR6, c[0x0][0x398] ;  /* 0x00007300ff0677ac */ /* 0x000ea20008000a00 */
[----:B------:R-:W3:Y:S01]  /*00d0*/  LDCU.64 UR8, c[0x0][0x3a0] ;  /* 0x00007400ff0877ac */ /* 0x000ee20008000a00 */
[----:B-1----:R-:W-:Y:S01]  /*00e0*/  IMAD.U32 R6, RZ, RZ, UR4 ;  /* 0x00000004ff067e24 */ /* 0x002fe2000f8e00ff */
[----:B------:R-:W-:Y:S01]  /*00f0*/  MOV R7, UR5 ;  /* 0x0000000500077c02 */ /* 0x000fe20008000f00 */
[----:B--2---:R-:W-:Y:S01]  /*0100*/  IMAD.U32 R8, RZ, RZ, UR6 ;  /* 0x00000006ff087e24 */ /* 0x004fe2000f8e00ff */
[----:B------:R-:W-:Y:S01]  /*0110*/  MOV R9, UR7 ;  /* 0x0000000700097c02 */ /* 0x000fe20008000f00 */
[----:B---3--:R-:W-:Y:S01]  /*0120*/  IMAD.U32 R10, RZ, RZ, UR8 ;  /* 0x00000008ff0a7e24 */ /* 0x008fe2000f8e00ff */
[----:B------:R-:W-:-:S07]  /*0130*/  MOV R11, UR9 ;  /* 0x00000009000b7c02 */ /* 0x000fce0008000f00 */
[----:B0-----:R-:W-:Y:S05]  /*0140*/  CALL.REL.NOINC R2 `(_Z7indexerIPFviPiS0_S0_EEviiT_S0_S0_S0_) ;  /* 0xfffffffc02ac7344 */ /* 0x001fea0003c3ffff */
[----:B------:R-:W-:Y:S05]  /*0150*/  EXIT ;  /* 0x000000000000794d */ /* 0x000fea0003800000 */
.L_x_0:
[----:B------:R-:W-:-:S00]  /*0160*/  BRA `(.L_x_0) ;  /* 0xfffffffc00fc7947 */ /* 0x000fc0000383ffff */
[----:B------:R-:W-:-:S00]  /*0170*/  NOP ;  /* 0x0000000000007918 */ /* 0x000fc00000000000 */
        /* <DEDUP_REMOVED lines=8> */
.L_x_1:


//--------------------- .nv.shared.reserved.0     --------------------------
	.section	.nv.shared.reserved.0,"aw",@nobits
	.weak		__nv_reservedSMEM_offset_0_alias
	.size		__nv_reservedSMEM_offset_0_alias, 0, 64
	.other		__nv_reservedSMEM_offset_0_alias,@"STO_CUDA_RESERVED_SHARED STV_DEFAULT"
__nv_reservedSMEM_offset_0_alias:
	.zero		0
	.zero		64


//--------------------- .nv.constant0._Z7indexerIPFviPiS0_S0_EEviiT_S0_S0_S0_ --------------------------
	.section	.nv.constant0._Z7indexerIPFviPiS0_S0_EEviiT_S0_S0_S0_,"a",@progbits
	.sectionflags	@""
	.align	4
.nv.constant0._Z7indexerIPFviPiS0_S0_EEviiT_S0_S0_S0_:
	.zero		936


//--------------------- SYMBOLS --------------------------

	.type		.nv.reservedSmem.offset0,@object
	.size		.nv.reservedSmem.offset0,0x4
